	.headerflags	@"EF_CUDA_TEXMODE_UNIFIED EF_CUDA_64BIT_ADDRESS EF_CUDA_ACCELERATORS EF_CUDA_SM90 EF_CUDA_VIRTUAL_SM(EF_CUDA_SM90)"
	.elftype	@"ET_EXEC"


//--------------------- .nv.info                  --------------------------
	.section	.nv.info,"",@"SHT_CUDA_INFO"
	.align	4


	//----- nvinfo : EIATTR_REGCOUNT
	.align		4
        /*0000*/ 	.byte	0x04, 0x2f
        /*0002*/ 	.short	(.L_3 - .L_2)
	.align		4
.L_2:
        /*0004*/ 	.word	index@(triton_poi_fused__native_batch_norm_legit_no_training_relu_19)
        /*0008*/ 	.word	0x00000016


	//----- nvinfo : EIATTR_MIN_STACK_SIZE
	.align		4
.L_3:
        /*000c*/ 	.byte	0x04, 0x12
        /*000e*/ 	.short	(.L_5 - .L_4)
	.align		4
.L_4:
        /*0010*/ 	.word	index@(triton_poi_fused__native_batch_norm_legit_no_training_relu_19)
        /*0014*/ 	.word	0x00000000


	//----- nvinfo : EIATTR_FRAME_SIZE
	.align		4
.L_5:
        /*0018*/ 	.byte	0x04, 0x11
        /*001a*/ 	.short	(.L_7 - .L_6)
	.align		4
.L_6:
        /*001c*/ 	.word	index@(triton_poi_fused__native_batch_norm_legit_no_training_relu_19)
        /*0020*/ 	.word	0x00000000


	//----- nvinfo : EIATTR_MIN_STACK_SIZE
	.align		4
.L_7:
        /*0024*/ 	.byte	0x04, 0x12
        /*0026*/ 	.short	(.L_9 - .L_8)
	.align		4
.L_8:
        /*0028*/ 	.word	index@(triton_poi_fused__native_batch_norm_legit_no_training_relu_19)
        /*002c*/ 	.word	0x00000000
.L_9:


//--------------------- .nv.info.triton_poi_fused__native_batch_norm_legit_no_training_relu_19 --------------------------
	.section	.nv.info.triton_poi_fused__native_batch_norm_legit_no_training_relu_19,"",@"SHT_CUDA_INFO"
	.sectionflags	@""
	.align	4


	//----- nvinfo : EIATTR_CUDA_API_VERSION
	.align		4
        /*0000*/ 	.byte	0x04, 0x37
        /*0002*/ 	.short	(.L_11 - .L_10)
.L_10:
        /*0004*/ 	.word	0x0000007c


	//----- nvinfo : EIATTR_KPARAM_INFO
	.align		4
.L_11:
        /*0008*/ 	.byte	0x04, 0x17
        /*000a*/ 	.short	(.L_13 - .L_12)
.L_12:
        /*000c*/ 	.word	0x00000000
        /*0010*/ 	.short	0x0006
        /*0012*/ 	.short	0x0030
        /*0014*/ 	.byte	0x00, 0xf0, 0x11, 0x00


	//----- nvinfo : EIATTR_KPARAM_INFO
	.align		4
.L_13:
        /*0018*/ 	.byte	0x04, 0x17
        /*001a*/ 	.short	(.L_15 - .L_14)
.L_14:
        /*001c*/ 	.word	0x00000000
        /*0020*/ 	.short	0x0005
        /*0022*/ 	.short	0x0028
        /*0024*/ 	.byte	0x00, 0xf4, 0x21, 0x00


	//----- nvinfo : EIATTR_KPARAM_INFO
	.align		4
.L_15:
        /*0028*/ 	.byte	0x04, 0x17
        /*002a*/ 	.short	(.L_17 - .L_16)
.L_16:
        /*002c*/ 	.word	0x00000000
        /*0030*/ 	.short	0x0004
        /*0032*/ 	.short	0x0020
        /*0034*/ 	.byte	0x00, 0xf4, 0x21, 0x00


	//----- nvinfo : EIATTR_KPARAM_INFO
	.align		4
.L_17:
        /*0038*/ 	.byte	0x04, 0x17
        /*003a*/ 	.short	(.L_19 - .L_18)
.L_18:
        /*003c*/ 	.word	0x00000000
        /*0040*/ 	.short	0x0003
        /*0042*/ 	.short	0x0018
        /*0044*/ 	.byte	0x00, 0xf4, 0x21, 0x00


	//----- nvinfo : EIATTR_KPARAM_INFO
	.align		4
.L_19:
        /*0048*/ 	.byte	0x04, 0x17
        /*004a*/ 	.short	(.L_21 - .L_20)
.L_20:
        /*004c*/ 	.word	0x00000000
        /*0050*/ 	.short	0x0002
        /*0052*/ 	.short	0x0010
        /*0054*/ 	.byte	0x00, 0xf4, 0x21, 0x00


	//----- nvinfo : EIATTR_KPARAM_INFO
	.align		4
.L_21:
        /*0058*/ 	.byte	0x04, 0x17
        /*005a*/ 	.short	(.L_23 - .L_22)
.L_22:
        /*005c*/ 	.word	0x00000000
        /*0060*/ 	.short	0x0001
        /*0062*/ 	.short	0x0008
        /*0064*/ 	.byte	0x00, 0xf4, 0x21, 0x00


	//----- nvinfo : EIATTR_KPARAM_INFO
	.align		4
.L_23:
        /*0068*/ 	.byte	0x04, 0x17
        /*006a*/ 	.short	(.L_25 - .L_24)
.L_24:
        /*006c*/ 	.word	0x00000000
        /*0070*/ 	.short	0x0000
        /*0072*/ 	.short	0x0000
        /*0074*/ 	.byte	0x00, 0xf4, 0x21, 0x00


	//----- nvinfo : EIATTR_SPARSE_MMA_MASK
	.align		4
.L_25:
        /*0078*/ 	.byte	0x03, 0x50
        /*007a*/ 	.short	0x0000


	//----- nvinfo : EIATTR_MAXREG_COUNT
	.align		4
        /*007c*/ 	.byte	0x03, 0x1b
        /*007e*/ 	.short	0x00ff


	//----- nvinfo : EIATTR_EXIT_INSTR_OFFSETS
	.align		4
        /*0080*/ 	.byte	0x04, 0x1c
        /*0082*/ 	.short	(.L_27 - .L_26)


	//   ....[0]....
.L_26:
        /*0084*/ 	.word	0x00000420


	//   ....[1]....
        /*0088*/ 	.word	0x00000440


	//----- nvinfo : EIATTR_REQNTID
	.align		4
.L_27:
        /*008c*/ 	.byte	0x04, 0x10
        /*008e*/ 	.short	(.L_29 - .L_28)
.L_28:
        /*0090*/ 	.word	0x00000100
        /*0094*/ 	.word	0x00000001
        /*0098*/ 	.word	0x00000001


	//----- nvinfo : EIATTR_CBANK_PARAM_SIZE
	.align		4
.L_29:
        /*009c*/ 	.byte	0x03, 0x19
        /*009e*/ 	.short	0x0034


	//----- nvinfo : EIATTR_PARAM_CBANK
	.align		4
        /*00a0*/ 	.byte	0x04, 0x0a
        /*00a2*/ 	.short	(.L_31 - .L_30)
	.align		4
.L_30:
        /*00a4*/ 	.word	index@(.nv.constant0.triton_poi_fused__native_batch_norm_legit_no_training_relu_19)
        /*00a8*/ 	.short	0x0210
        /*00aa*/ 	.short	0x0034


	//----- nvinfo : EIATTR_SW_WAR
	.align		4
.L_31:
        /*00ac*/ 	.byte	0x04, 0x36
        /*00ae*/ 	.short	(.L_33 - .L_32)
.L_32:
        /*00b0*/ 	.word	0x00000008
.L_33:


//--------------------- .nv.callgraph             --------------------------
	.section	.nv.callgraph,"",@"SHT_CUDA_CALLGRAPH"
	.align	4
	.sectionentsize	8
	.align		4
        /*0000*/ 	.word	0x00000000
	.align		4
        /*0004*/ 	.word	0xffffffff
	.align		4
        /*0008*/ 	.word	0x00000000
	.align		4
        /*000c*/ 	.word	0xfffffffe
	.align		4
        /*0010*/ 	.word	0x00000000
	.align		4
        /*0014*/ 	.word	0xfffffffd
	.align		4
        /*0018*/ 	.word	0x00000000
	.align		4
        /*001c*/ 	.word	0xfffffffc


//--------------------- .nv.constant4             --------------------------
	.section	.nv.constant4,"a",@progbits
	.align	8
	.align		8
.nv.constant4:
        /*0000*/ 	.dword	_$_str
	.align		8
        /*0008*/ 	.dword	_$_str_$_2


//--------------------- .text.triton_poi_fused__native_batch_norm_legit_no_training_relu_19 --------------------------
	.section	.text.triton_poi_fused__native_batch_norm_legit_no_training_relu_19,"ax",@progbits
	.align	128
        .global         triton_poi_fused__native_batch_norm_legit_no_training_relu_19
        .type           triton_poi_fused__native_batch_norm_legit_no_training_relu_19,@function
        .size           triton_poi_fused__native_batch_norm_legit_no_training_relu_19,(.L_x_1 - triton_poi_fused__native_batch_norm_legit_no_training_relu_19)
        .other          triton_poi_fused__native_batch_norm_legit_no_training_relu_19,@"STO_CUDA_ENTRY STV_DEFAULT"
triton_poi_fused__native_batch_norm_legit_no_training_relu_19:
.text.triton_poi_fused__native_batch_norm_legit_no_training_relu_19:
[----:B------:R-:W0:Y:S01]  /*0000*/  LDC R1, c[0x0][0x28] ;  /* 0x00000a00ff017b82 */ /* 0x000e220000000800 */
[----:B------:R-:W1:Y:S07]  /*0010*/  S2R R0, SR_TID.X ;  /* 0x0000000000007919 */ /* 0x000e6e0000002100 */
[----:B------:R-:W2:Y:S01]  /*0020*/  LDC.64 R8, c[0x0][0x220] ;  /* 0x00008800ff087b82 */ /* 0x000ea20000000a00 */
[----:B------:R-:W-:Y:S01]  /*0030*/  ULDC.64 UR4, c[0x0][0x208] ;  /* 0x0000820000047ab9 */ /* 0x000fe20000000a00 */
[----:B------:R-:W3:Y:S06]  /*0040*/  S2R R5, SR_CTAID.X ;  /* 0x0000000000057919 */ /* 0x000eec0000002500 */
[----:B------:R-:W4:Y:S08]  /*0050*/  LDC.64 R12, c[0x0][0x210] ;  /* 0x00008400ff0c7b82 */ /* 0x000f300000000a00 */
[----:B------:R-:W5:Y:S08]  /*0060*/  LDC.64 R14, c[0x0][0x218] ;  /* 0x00008600ff0e7b82 */ /* 0x000f700000000a00 */
[----:B------:R-:W5:Y:S01]  /*0070*/  LDC.64 R16, c[0x0][0x228] ;  /* 0x00008a00ff107b82 */ /* 0x000f620000000a00 */
[----:B-1----:R-:W-:-:S07]  /*0080*/  SHF.L.U32 R0, R0, 0x1, RZ ;  /* 0x0000000100007819 */ /* 0x002fce00000006ff */
[----:B------:R-:W1:Y:S01]  /*0090*/  LDC.64 R18, c[0x0][0x230] ;  /* 0x00008c00ff127b82 */ /* 0x000e620000000a00 */
[----:B---3--:R-:W-:Y:S02]  /*00a0*/  SHF.R.S32.HI R3, RZ, 0x16, R5 ;  /* 0x00000016ff037819 */ /* 0x008fe40000011405 */
[----:B------:R-:W-:Y:S02]  /*00b0*/  LOP3.LUT R0, R0, 0x1fe, RZ, 0xc0, !PT ;  /* 0x000001fe00007812 */ /* 0x000fe400078ec0ff */
[----:B------:R-:W-:Y:S02]  /*00c0*/  SGXT R3, R3, 0x1 ;  /* 0x000000010303781a */ /* 0x000fe40000000200 */
[----:B------:R-:W-:-:S04]  /*00d0*/  LEA R0, R5, R0, 0x9 ;  /* 0x0000000005007211 */ /* 0x000fc800078e48ff */
[----:B------:R-:W-:Y:S02]  /*00e0*/  LEA.HI R3, R3, R0, RZ, 0x5 ;  /* 0x0000000003037211 */ /* 0x000fe400078f28ff */
[----:B------:R-:W-:Y:S02]  /*00f0*/  ISETP.GE.AND P0, PT, R0, 0x7d0480, PT ;  /* 0x007d04800000780c */ /* 0x000fe40003f06270 */
[----:B------:R-:W-:-:S04]  /*0100*/  LOP3.LUT R3, R3, 0xffffffe0, RZ, 0xc0, !PT ;  /* 0xffffffe003037812 */ /* 0x000fc800078ec0ff */
[----:B------:R-:W-:Y:S02]  /*0110*/  IADD3 R11, R0, -R3, RZ ;  /* 0x80000003000b7210 */ /* 0x000fe40007ffe0ff */
[----:B------:R-:W-:-:S03]  /*0120*/  CS2R R2, SRZ ;  /* 0x0000000000027805 */ /* 0x000fc6000001ff00 */
[----:B--2---:R-:W-:-:S05]  /*0130*/  IMAD.WIDE R8, R11, 0x4, R8 ;  /* 0x000000040b087825 */ /* 0x004fca00078e0208 */
[----:B------:R2:W3:Y:S01]  /*0140*/  @!P0 LDG.E.EL.64 R2, desc[UR4][R8.64] ;  /* 0x0000000408028981 */ /* 0x0004e2000c2e1b00 */
[----:B------:R-:W-:Y:S02]  /*0150*/  CS2R R4, SRZ ;  /* 0x0000000000047805 */ /* 0x000fe4000001ff00 */
[----:B------:R-:W-:Y:S01]  /*0160*/  CS2R R6, SRZ ;  /* 0x0000000000067805 */ /* 0x000fe2000001ff00 */
[----:B----4-:R-:W-:-:S04]  /*0170*/  IMAD.WIDE R12, R0, 0x4, R12 ;  /* 0x00000004000c7825 */ /* 0x010fc800078e020c */
[C---:B-----5:R-:W-:Y:S01]  /*0180*/  IMAD.WIDE R14, R11.reuse, 0x4, R14 ;  /* 0x000000040b0e7825 */ /* 0x060fe200078e020e */
[----:B------:R-:W4:Y:S01]  /*0190*/  @!P0 LDG.E.64 R4, desc[UR4][R12.64] ;  /* 0x000000040c048981 */ /* 0x000f22000c1e1b00 */
[----:B--2---:R-:W-:Y:S02]  /*01a0*/  CS2R R8, SRZ ;  /* 0x0000000000087805 */ /* 0x004fe4000001ff00 */
[C---:B0-----:R-:W-:Y:S01]  /*01b0*/  IMAD.WIDE R16, R11.reuse, 0x4, R16 ;  /* 0x000000040b107825 */ /* 0x041fe200078e0210 */
[----:B------:R0:W4:Y:S03]  /*01c0*/  @!P0 LDG.E.EL.64 R6, desc[UR4][R14.64] ;  /* 0x000000040e068981 */ /* 0x000126000c2e1b00 */
[----:B-1----:R-:W-:Y:S01]  /*01d0*/  IMAD.WIDE R18, R11, 0x4, R18 ;  /* 0x000000040b127825 */ /* 0x002fe200078e0212 */
[----:B------:R-:W-:-:S04]  /*01e0*/  CS2R R10, SRZ ;  /* 0x00000000000a7805 */ /* 0x000fc8000001ff00 */
[----:B------:R-:W2:Y:S04]  /*01f0*/  @!P0 LDG.E.EL.64 R8, desc[UR4][R18.64] ;  /* 0x0000000412088981 */ /* 0x000ea8000c2e1b00 */
[----:B------:R-:W2:Y:S01]  /*0200*/  @!P0 LDG.E.EL.64 R10, desc[UR4][R16.64] ;  /* 0x00000004100a8981 */ /* 0x000ea2000c2e1b00 */
[----:B0-----:R-:W-:Y:S01]  /*0210*/  HFMA2.MMA R14, -RZ, RZ, 1.625, 0 ;  /* 0x3e800000ff0e7435 */ /* 0x001fe200000001ff */
[----:B---3--:R-:W-:Y:S01]  /*0220*/  FADD R2, R2, 0.0010000000474974513054 ;  /* 0x3a83126f02027421 */ /* 0x008fe20000000000 */
[----:B------:R-:W-:-:S03]  /*0230*/  FADD R3, R3, 0.0010000000474974513054 ;  /* 0x3a83126f03037421 */ /* 0x000fc60000000000 */
[----:B------:R-:W0:Y:S08]  /*0240*/  MUFU.SQRT R12, R2 ;  /* 0x00000002000c7308 */ /* 0x000e300000002000 */
[----:B------:R1:W3:Y:S01]  /*0250*/  MUFU.SQRT R13, R3 ;  /* 0x00000003000d7308 */ /* 0x0002e20000002000 */
[C---:B0-----:R-:W-:Y:S02]  /*0260*/  FSETP.GT.AND P1, PT, R12.reuse, 8.50705917302346158658e+37, PT ;  /* 0x7e8000000c00780b */ /* 0x041fe40003f24000 */
[----:B------:R-:W-:Y:S01]  /*0270*/  FSETP.GEU.AND P3, PT, R12, 1.175494350822287508e-38, PT ;  /* 0x008000000c00780b */ /* 0x000fe20003f6e000 */
[----:B-1----:R-:W0:Y:S01]  /*0280*/  LDC.64 R2, c[0x0][0x238] ;  /* 0x00008e00ff027b82 */ /* 0x002e220000000a00 */
[----:B---3--:R-:W-:-:S02]  /*0290*/  FSETP.GT.AND P2, PT, R13, 8.50705917302346158658e+37, PT ;  /* 0x7e8000000d00780b */ /* 0x008fc40003f44000 */
[----:B------:R-:W-:-:S07]  /*02a0*/  FSETP.GEU.AND P4, PT, R13, 1.175494350822287508e-38, PT ;  /* 0x008000000d00780b */ /* 0x000fce0003f8e000 */
[----:B------:R-:W-:-:S04]  /*02b0*/  @P1 FMUL R12, R12, 0.25 ;  /* 0x3e8000000c0c1820 */ /* 0x000fc80000400000 */
[----:B------:R-:W-:Y:S01]  /*02c0*/  @!P3 FMUL R12, R12, 16777216 ;  /* 0x4b8000000c0cb820 */ /* 0x000fe20000400000 */
[----:B------:R-:W-:-:S04]  /*02d0*/  @P2 FMUL R13, R13, 0.25 ;  /* 0x3e8000000d0d2820 */ /* 0x000fc80000400000 */
[----:B------:R-:W-:Y:S01]  /*02e0*/  @!P4 FMUL R13, R13, 16777216 ;  /* 0x4b8000000d0dc820 */ /* 0x000fe20000400000 */
[----:B------:R-:W1:Y:S01]  /*02f0*/  MUFU.RCP R12, R12 ;  /* 0x0000000c000c7308 */ /* 0x000e620000001000 */
[----:B------:R-:W-:-:S07]  /*0300*/  FSEL R15, R14, 1, P1 ;  /* 0x3f8000000e0f7808 */ /* 0x000fce0000800000 */
[----:B------:R-:W3:Y:S01]  /*0310*/  MUFU.RCP R13, R13 ;  /* 0x0000000d000d7308 */ /* 0x000ee20000001000 */
[----:B------:R-:W-:Y:S01]  /*0320*/  FSEL R14, R14, 1, P2 ;  /* 0x3f8000000e0e7808 */ /* 0x000fe20001000000 */
[----:B------:R-:W-:-:S04]  /*0330*/  @!P3 FMUL R15, R15, 16777216 ;  /* 0x4b8000000f0fb820 */ /* 0x000fc80000400000 */
[----:B------:R-:W-:Y:S01]  /*0340*/  @!P4 FMUL R14, R14, 16777216 ;  /* 0x4b8000000e0ec820 */ /* 0x000fe20000400000 */
[----:B----4-:R-:W-:Y:S01]  /*0350*/  FADD R5, -R7, R5 ;  /* 0x0000000507057221 */ /* 0x010fe20000000100 */
[----:B------:R-:W-:Y:S01]  /*0360*/  FADD R4, -R6, R4 ;  /* 0x0000000406047221 */ /* 0x000fe20000000100 */
[----:B-1----:R-:W-:Y:S01]  /*0370*/  FMUL R15, R12, R15 ;  /* 0x0000000f0c0f7220 */ /* 0x002fe20000400000 */
[----:B---3--:R-:W-:-:S03]  /*0380*/  FMUL R14, R13, R14 ;  /* 0x0000000e0d0e7220 */ /* 0x008fc60000400000 */
[----:B------:R-:W-:Y:S01]  /*0390*/  FMUL R15, R4, R15 ;  /* 0x0000000f040f7220 */ /* 0x000fe20000400000 */
[----:B------:R-:W-:-:S03]  /*03a0*/  FMUL R14, R5, R14 ;  /* 0x0000000e050e7220 */ /* 0x000fc60000400000 */
[----:B--2---:R-:W-:Y:S01]  /*03b0*/  FFMA R8, R15, R10, R8 ;  /* 0x0000000a0f087223 */ /* 0x004fe20000000008 */
[----:B------:R-:W-:-:S04]  /*03c0*/  FFMA R9, R14, R11, R9 ;  /* 0x0000000b0e097223 */ /* 0x000fc80000000009 */
[----:B------:R-:W-:Y:S02]  /*03d0*/  FSETP.GEU.AND P1, PT, R8, RZ, PT ;  /* 0x000000ff0800720b */ /* 0x000fe40003f2e000 */
[C---:B------:R-:W-:Y:S01]  /*03e0*/  FSETP.GEU.AND P2, PT, R9.reuse, RZ, PT ;  /* 0x000000ff0900720b */ /* 0x040fe20003f4e000 */
[----:B0-----:R-:W-:Y:S01]  /*03f0*/  IMAD.WIDE R2, R0, 0x4, R2 ;  /* 0x0000000400027825 */ /* 0x001fe200078e0202 */
[----:B------:R-:W-:Y:S02]  /*0400*/  FSEL R8, R8, RZ, P1 ;  /* 0x000000ff08087208 */ /* 0x000fe40000800000 */
[----:B------:R-:W-:Y:S01]  /*0410*/  FSEL R9, R9, RZ, P2 ;  /* 0x000000ff09097208 */ /* 0x000fe20001000000 */
[----:B------:R-:W-:Y:S08]  /*0420*/  @P0 EXIT ;  /* 0x000000000000094d */ /* 0x000ff00003800000 */
[----:B------:R-:W-:Y:S01]  /*0430*/  STG.E.64 desc[UR4][R2.64], R8 ;  /* 0x0000000802007986 */ /* 0x000fe2000c101b04 */
[----:B------:R-:W-:Y:S05]  /*0440*/  EXIT ;  /* 0x000000000000794d */ /* 0x000fea0003800000 */
.L_x_0:
[----:B------:R-:W-:-:S00]  /*0450*/  BRA `(.L_x_0) ;  /* 0xfffffffc00fc7947 */ /* 0x000fc0000383ffff */
[----:B------:R-:W-:-:S00]  /*0460*/  NOP ;  /* 0x0000000000007918 */ /* 0x000fc00000000000 */
        /* <DEDUP_REMOVED lines=9> */
.L_x_1:


//--------------------- .nv.global.init           --------------------------
	.section	.nv.global.init,"aw",@progbits
.nv.global.init:
	.type		_$_str,@object
	.size		_$_str,(_$_str_$_2 - _$_str)
_$_str:
        /*0000*/ 	.byte	0x5f, 0x5f, 0x43, 0x55, 0x44, 0x41, 0x5f, 0x46, 0x54, 0x5a, 0x00
	.type		_$_str_$_2,@object
	.size		_$_str_$_2,(.L_1 - _$_str_$_2)
_$_str_$_2:
        /*000b*/ 	.byte	0x5f, 0x5f, 0x43, 0x55, 0x44, 0x41, 0x5f, 0x50, 0x52, 0x45, 0x43, 0x5f, 0x53, 0x51, 0x52, 0x54
        /*001b*/ 	.byte	0x00
.L_1:


//--------------------- .nv.constant0.triton_poi_fused__native_batch_norm_legit_no_training_relu_19 --------------------------
	.section	.nv.constant0.triton_poi_fused__native_batch_norm_legit_no_training_relu_19,"a",@progbits
	.sectionflags	@""
	.align	4
.nv.constant0.triton_poi_fused__native_batch_norm_legit_no_training_relu_19:
	.zero		580
